//
// Generated by NVIDIA NVVM Compiler
//
// Compiler Build ID: CL-36424714
// Cuda compilation tools, release 13.0, V13.0.88
// Based on NVVM 20.0.0
//

.version 9.0
.target sm_100
.address_size 64

	// .globl	_Z16transpose_kernel6matrixS_i
// _ZZ9sm_kernel6matrixS_S_iE4aMat has been demoted
// _ZZ9sm_kernel6matrixS_S_iE4bMat has been demoted

.visible .entry _Z16transpose_kernel6matrixS_i(
	.param .align 8 .b8 _Z16transpose_kernel6matrixS_i_param_0[8],
	.param .align 8 .b8 _Z16transpose_kernel6matrixS_i_param_1[8],
	.param .u32 _Z16transpose_kernel6matrixS_i_param_2
)
{
	.reg .pred 	%p<2>;
	.reg .b32 	%r<13>;
	.reg .b32 	%f<2>;
	.reg .b64 	%rd<17>;

	ld.param.u64 	%rd2, [_Z16transpose_kernel6matrixS_i_param_1];
	ld.param.u64 	%rd1, [_Z16transpose_kernel6matrixS_i_param_0];
	ld.param.u32 	%r3, [_Z16transpose_kernel6matrixS_i_param_2];
	mov.u32 	%r5, %ctaid.x;
	mov.u32 	%r6, %ntid.x;
	mov.u32 	%r7, %tid.x;
	mad.lo.s32 	%r1, %r5, %r6, %r7;
	mov.u32 	%r8, %ctaid.y;
	mov.u32 	%r9, %ntid.y;
	mov.u32 	%r10, %tid.y;
	mad.lo.s32 	%r11, %r8, %r9, %r10;
	max.s32 	%r12, %r1, %r11;
	setp.ge.s32 	%p1, %r12, %r3;
	@%p1 bra 	$L__BB0_2;
	cvta.to.global.u64 	%rd3, %rd2;
	cvta.to.global.u64 	%rd4, %rd1;
	mul.wide.u32 	%rd5, %r11, 8;
	add.s64 	%rd6, %rd4, %rd5;
	ld.global.u64 	%rd7, [%rd6];
	cvta.to.global.u64 	%rd8, %rd7;
	mul.wide.s32 	%rd9, %r1, 4;
	add.s64 	%rd10, %rd8, %rd9;
	ld.global.f32 	%f1, [%rd10];
	mul.wide.s32 	%rd11, %r1, 8;
	add.s64 	%rd12, %rd3, %rd11;
	ld.global.u64 	%rd13, [%rd12];
	cvta.to.global.u64 	%rd14, %rd13;
	mul.wide.u32 	%rd15, %r11, 4;
	add.s64 	%rd16, %rd14, %rd15;
	st.global.f32 	[%rd16], %f1;
$L__BB0_2:
	ret;

}
	// .globl	_Z9sm_kernel6matrixS_S_i
.visible .entry _Z9sm_kernel6matrixS_S_i(
	.param .align 8 .b8 _Z9sm_kernel6matrixS_S_i_param_0[8],
	.param .align 8 .b8 _Z9sm_kernel6matrixS_S_i_param_1[8],
	.param .align 8 .b8 _Z9sm_kernel6matrixS_S_i_param_2[8],
	.param .u32 _Z9sm_kernel6matrixS_S_i_param_3
)
{
	.reg .pred 	%p<4>;
	.reg .b32 	%r<33>;
	.reg .b32 	%f<201>;
	.reg .b64 	%rd<31>;
	// demoted variable
	.shared .align 4 .b8 _ZZ9sm_kernel6matrixS_S_iE4aMat[16384];
	// demoted variable
	.shared .align 4 .b8 _ZZ9sm_kernel6matrixS_S_iE4bMat[16384];
	ld.param.u64 	%rd11, [_Z9sm_kernel6matrixS_S_i_param_2];
	ld.param.u64 	%rd1, [_Z9sm_kernel6matrixS_S_i_param_0];
	ld.param.u64 	%rd2, [_Z9sm_kernel6matrixS_S_i_param_1];
	ld.param.u32 	%r15, [_Z9sm_kernel6matrixS_S_i_param_3];
	mov.u32 	%r16, %ctaid.x;
	mov.u32 	%r17, %ntid.x;
	mov.u32 	%r1, %tid.x;
	mad.lo.s32 	%r2, %r16, %r17, %r1;
	mov.u32 	%r18, %ctaid.y;
	mov.u32 	%r19, %ntid.y;
	mov.u32 	%r3, %tid.y;
	mad.lo.s32 	%r4, %r18, %r19, %r3;
	and.b32  	%r20, %r15, 63;
	setp.ne.s32 	%p1, %r20, 0;
	@%p1 bra 	$L__BB1_2;
	shr.s32 	%r31, %r15, 6;
	bra.uni 	$L__BB1_3;
$L__BB1_2:
	shr.s32 	%r21, %r15, 31;
	shr.u32 	%r22, %r21, 26;
	add.s32 	%r23, %r15, %r22;
	shr.s32 	%r24, %r23, 6;
	add.s32 	%r31, %r24, 1;
$L__BB1_3:
	setp.lt.s32 	%p2, %r31, 1;
	mov.f32 	%f200, 0f00000000;
	@%p2 bra 	$L__BB1_6;
	cvta.to.global.u64 	%rd12, %rd1;
	mul.wide.s32 	%rd13, %r2, 8;
	add.s64 	%rd3, %rd12, %rd13;
	shl.b32 	%r25, %r1, 8;
	mov.u32 	%r26, _ZZ9sm_kernel6matrixS_S_iE4aMat;
	add.s32 	%r8, %r26, %r25;
	shl.b32 	%r27, %r3, 2;
	add.s32 	%r9, %r8, %r27;
	cvta.to.global.u64 	%rd14, %rd2;
	mul.wide.u32 	%rd15, %r4, 8;
	add.s64 	%rd4, %rd14, %rd15;
	shl.b32 	%r28, %r3, 8;
	mov.u32 	%r29, _ZZ9sm_kernel6matrixS_S_iE4bMat;
	add.s32 	%r10, %r29, %r28;
	shl.b32 	%r30, %r1, 2;
	add.s32 	%r11, %r10, %r30;
	neg.s32 	%r32, %r31;
	mul.wide.u32 	%rd30, %r1, 4;
	mul.wide.u32 	%rd29, %r3, 4;
	mov.f32 	%f200, 0f00000000;
$L__BB1_5:
	ld.global.u64 	%rd16, [%rd3];
	cvta.to.global.u64 	%rd17, %rd16;
	add.s64 	%rd18, %rd17, %rd29;
	ld.global.f32 	%f6, [%rd18];
	st.shared.f32 	[%r9], %f6;
	ld.global.u64 	%rd19, [%rd4];
	cvta.to.global.u64 	%rd20, %rd19;
	add.s64 	%rd21, %rd20, %rd30;
	ld.global.f32 	%f7, [%rd21];
	st.shared.f32 	[%r11], %f7;
	bar.sync 	0;
	ld.shared.f32 	%f8, [%r8];
	ld.shared.f32 	%f9, [%r10];
	fma.rn.f32 	%f10, %f8, %f9, %f200;
	ld.shared.f32 	%f11, [%r8+4];
	ld.shared.f32 	%f12, [%r10+4];
	fma.rn.f32 	%f13, %f11, %f12, %f10;
	ld.shared.f32 	%f14, [%r8+8];
	ld.shared.f32 	%f15, [%r10+8];
	fma.rn.f32 	%f16, %f14, %f15, %f13;
	ld.shared.f32 	%f17, [%r8+12];
	ld.shared.f32 	%f18, [%r10+12];
	fma.rn.f32 	%f19, %f17, %f18, %f16;
	ld.shared.f32 	%f20, [%r8+16];
	ld.shared.f32 	%f21, [%r10+16];
	fma.rn.f32 	%f22, %f20, %f21, %f19;
	ld.shared.f32 	%f23, [%r8+20];
	ld.shared.f32 	%f24, [%r10+20];
	fma.rn.f32 	%f25, %f23, %f24, %f22;
	ld.shared.f32 	%f26, [%r8+24];
	ld.shared.f32 	%f27, [%r10+24];
	fma.rn.f32 	%f28, %f26, %f27, %f25;
	ld.shared.f32 	%f29, [%r8+28];
	ld.shared.f32 	%f30, [%r10+28];
	fma.rn.f32 	%f31, %f29, %f30, %f28;
	ld.shared.f32 	%f32, [%r8+32];
	ld.shared.f32 	%f33, [%r10+32];
	fma.rn.f32 	%f34, %f32, %f33, %f31;
	ld.shared.f32 	%f35, [%r8+36];
	ld.shared.f32 	%f36, [%r10+36];
	fma.rn.f32 	%f37, %f35, %f36, %f34;
	ld.shared.f32 	%f38, [%r8+40];
	ld.shared.f32 	%f39, [%r10+40];
	fma.rn.f32 	%f40, %f38, %f39, %f37;
	ld.shared.f32 	%f41, [%r8+44];
	ld.shared.f32 	%f42, [%r10+44];
	fma.rn.f32 	%f43, %f41, %f42, %f40;
	ld.shared.f32 	%f44, [%r8+48];
	ld.shared.f32 	%f45, [%r10+48];
	fma.rn.f32 	%f46, %f44, %f45, %f43;
	ld.shared.f32 	%f47, [%r8+52];
	ld.shared.f32 	%f48, [%r10+52];
	fma.rn.f32 	%f49, %f47, %f48, %f46;
	ld.shared.f32 	%f50, [%r8+56];
	ld.shared.f32 	%f51, [%r10+56];
	fma.rn.f32 	%f52, %f50, %f51, %f49;
	ld.shared.f32 	%f53, [%r8+60];
	ld.shared.f32 	%f54, [%r10+60];
	fma.rn.f32 	%f55, %f53, %f54, %f52;
	ld.shared.f32 	%f56, [%r8+64];
	ld.shared.f32 	%f57, [%r10+64];
	fma.rn.f32 	%f58, %f56, %f57, %f55;
	ld.shared.f32 	%f59, [%r8+68];
	ld.shared.f32 	%f60, [%r10+68];
	fma.rn.f32 	%f61, %f59, %f60, %f58;
	ld.shared.f32 	%f62, [%r8+72];
	ld.shared.f32 	%f63, [%r10+72];
	fma.rn.f32 	%f64, %f62, %f63, %f61;
	ld.shared.f32 	%f65, [%r8+76];
	ld.shared.f32 	%f66, [%r10+76];
	fma.rn.f32 	%f67, %f65, %f66, %f64;
	ld.shared.f32 	%f68, [%r8+80];
	ld.shared.f32 	%f69, [%r10+80];
	fma.rn.f32 	%f70, %f68, %f69, %f67;
	ld.shared.f32 	%f71, [%r8+84];
	ld.shared.f32 	%f72, [%r10+84];
	fma.rn.f32 	%f73, %f71, %f72, %f70;
	ld.shared.f32 	%f74, [%r8+88];
	ld.shared.f32 	%f75, [%r10+88];
	fma.rn.f32 	%f76, %f74, %f75, %f73;
	ld.shared.f32 	%f77, [%r8+92];
	ld.shared.f32 	%f78, [%r10+92];
	fma.rn.f32 	%f79, %f77, %f78, %f76;
	ld.shared.f32 	%f80, [%r8+96];
	ld.shared.f32 	%f81, [%r10+96];
	fma.rn.f32 	%f82, %f80, %f81, %f79;
	ld.shared.f32 	%f83, [%r8+100];
	ld.shared.f32 	%f84, [%r10+100];
	fma.rn.f32 	%f85, %f83, %f84, %f82;
	ld.shared.f32 	%f86, [%r8+104];
	ld.shared.f32 	%f87, [%r10+104];
	fma.rn.f32 	%f88, %f86, %f87, %f85;
	ld.shared.f32 	%f89, [%r8+108];
	ld.shared.f32 	%f90, [%r10+108];
	fma.rn.f32 	%f91, %f89, %f90, %f88;
	ld.shared.f32 	%f92, [%r8+112];
	ld.shared.f32 	%f93, [%r10+112];
	fma.rn.f32 	%f94, %f92, %f93, %f91;
	ld.shared.f32 	%f95, [%r8+116];
	ld.shared.f32 	%f96, [%r10+116];
	fma.rn.f32 	%f97, %f95, %f96, %f94;
	ld.shared.f32 	%f98, [%r8+120];
	ld.shared.f32 	%f99, [%r10+120];
	fma.rn.f32 	%f100, %f98, %f99, %f97;
	ld.shared.f32 	%f101, [%r8+124];
	ld.shared.f32 	%f102, [%r10+124];
	fma.rn.f32 	%f103, %f101, %f102, %f100;
	ld.shared.f32 	%f104, [%r8+128];
	ld.shared.f32 	%f105, [%r10+128];
	fma.rn.f32 	%f106, %f104, %f105, %f103;
	ld.shared.f32 	%f107, [%r8+132];
	ld.shared.f32 	%f108, [%r10+132];
	fma.rn.f32 	%f109, %f107, %f108, %f106;
	ld.shared.f32 	%f110, [%r8+136];
	ld.shared.f32 	%f111, [%r10+136];
	fma.rn.f32 	%f112, %f110, %f111, %f109;
	ld.shared.f32 	%f113, [%r8+140];
	ld.shared.f32 	%f114, [%r10+140];
	fma.rn.f32 	%f115, %f113, %f114, %f112;
	ld.shared.f32 	%f116, [%r8+144];
	ld.shared.f32 	%f117, [%r10+144];
	fma.rn.f32 	%f118, %f116, %f117, %f115;
	ld.shared.f32 	%f119, [%r8+148];
	ld.shared.f32 	%f120, [%r10+148];
	fma.rn.f32 	%f121, %f119, %f120, %f118;
	ld.shared.f32 	%f122, [%r8+152];
	ld.shared.f32 	%f123, [%r10+152];
	fma.rn.f32 	%f124, %f122, %f123, %f121;
	ld.shared.f32 	%f125, [%r8+156];
	ld.shared.f32 	%f126, [%r10+156];
	fma.rn.f32 	%f127, %f125, %f126, %f124;
	ld.shared.f32 	%f128, [%r8+160];
	ld.shared.f32 	%f129, [%r10+160];
	fma.rn.f32 	%f130, %f128, %f129, %f127;
	ld.shared.f32 	%f131, [%r8+164];
	ld.shared.f32 	%f132, [%r10+164];
	fma.rn.f32 	%f133, %f131, %f132, %f130;
	ld.shared.f32 	%f134, [%r8+168];
	ld.shared.f32 	%f135, [%r10+168];
	fma.rn.f32 	%f136, %f134, %f135, %f133;
	ld.shared.f32 	%f137, [%r8+172];
	ld.shared.f32 	%f138, [%r10+172];
	fma.rn.f32 	%f139, %f137, %f138, %f136;
	ld.shared.f32 	%f140, [%r8+176];
	ld.shared.f32 	%f141, [%r10+176];
	fma.rn.f32 	%f142, %f140, %f141, %f139;
	ld.shared.f32 	%f143, [%r8+180];
	ld.shared.f32 	%f144, [%r10+180];
	fma.rn.f32 	%f145, %f143, %f144, %f142;
	ld.shared.f32 	%f146, [%r8+184];
	ld.shared.f32 	%f147, [%r10+184];
	fma.rn.f32 	%f148, %f146, %f147, %f145;
	ld.shared.f32 	%f149, [%r8+188];
	ld.shared.f32 	%f150, [%r10+188];
	fma.rn.f32 	%f151, %f149, %f150, %f148;
	ld.shared.f32 	%f152, [%r8+192];
	ld.shared.f32 	%f153, [%r10+192];
	fma.rn.f32 	%f154, %f152, %f153, %f151;
	ld.shared.f32 	%f155, [%r8+196];
	ld.shared.f32 	%f156, [%r10+196];
	fma.rn.f32 	%f157, %f155, %f156, %f154;
	ld.shared.f32 	%f158, [%r8+200];
	ld.shared.f32 	%f159, [%r10+200];
	fma.rn.f32 	%f160, %f158, %f159, %f157;
	ld.shared.f32 	%f161, [%r8+204];
	ld.shared.f32 	%f162, [%r10+204];
	fma.rn.f32 	%f163, %f161, %f162, %f160;
	ld.shared.f32 	%f164, [%r8+208];
	ld.shared.f32 	%f165, [%r10+208];
	fma.rn.f32 	%f166, %f164, %f165, %f163;
	ld.shared.f32 	%f167, [%r8+212];
	ld.shared.f32 	%f168, [%r10+212];
	fma.rn.f32 	%f169, %f167, %f168, %f166;
	ld.shared.f32 	%f170, [%r8+216];
	ld.shared.f32 	%f171, [%r10+216];
	fma.rn.f32 	%f172, %f170, %f171, %f169;
	ld.shared.f32 	%f173, [%r8+220];
	ld.shared.f32 	%f174, [%r10+220];
	fma.rn.f32 	%f175, %f173, %f174, %f172;
	ld.shared.f32 	%f176, [%r8+224];
	ld.shared.f32 	%f177, [%r10+224];
	fma.rn.f32 	%f178, %f176, %f177, %f175;
	ld.shared.f32 	%f179, [%r8+228];
	ld.shared.f32 	%f180, [%r10+228];
	fma.rn.f32 	%f181, %f179, %f180, %f178;
	ld.shared.f32 	%f182, [%r8+232];
	ld.shared.f32 	%f183, [%r10+232];
	fma.rn.f32 	%f184, %f182, %f183, %f181;
	ld.shared.f32 	%f185, [%r8+236];
	ld.shared.f32 	%f186, [%r10+236];
	fma.rn.f32 	%f187, %f185, %f186, %f184;
	ld.shared.f32 	%f188, [%r8+240];
	ld.shared.f32 	%f189, [%r10+240];
	fma.rn.f32 	%f190, %f188, %f189, %f187;
	ld.shared.f32 	%f191, [%r8+244];
	ld.shared.f32 	%f192, [%r10+244];
	fma.rn.f32 	%f193, %f191, %f192, %f190;
	ld.shared.f32 	%f194, [%r8+248];
	ld.shared.f32 	%f195, [%r10+248];
	fma.rn.f32 	%f196, %f194, %f195, %f193;
	ld.shared.f32 	%f197, [%r8+252];
	ld.shared.f32 	%f198, [%r10+252];
	fma.rn.f32 	%f200, %f197, %f198, %f196;
	bar.sync 	0;
	add.s32 	%r32, %r32, 1;
	setp.ne.s32 	%p3, %r32, 0;
	add.s64 	%rd30, %rd30, 256;
	add.s64 	%rd29, %rd29, 256;
	@%p3 bra 	$L__BB1_5;
$L__BB1_6:
	cvta.to.global.u64 	%rd22, %rd11;
	mul.wide.s32 	%rd23, %r2, 8;
	add.s64 	%rd24, %rd22, %rd23;
	ld.global.u64 	%rd25, [%rd24];
	cvta.to.global.u64 	%rd26, %rd25;
	mul.wide.u32 	%rd27, %r4, 4;
	add.s64 	%rd28, %rd26, %rd27;
	st.global.f32 	[%rd28], %f200;
	ret;

}
	// .globl	_Z9mm_kernel6matrixS_S_i
.visible .entry _Z9mm_kernel6matrixS_S_i(
	.param .align 8 .b8 _Z9mm_kernel6matrixS_S_i_param_0[8],
	.param .align 8 .b8 _Z9mm_kernel6matrixS_S_i_param_1[8],
	.param .align 8 .b8 _Z9mm_kernel6matrixS_S_i_param_2[8],
	.param .u32 _Z9mm_kernel6matrixS_S_i_param_3
)
{
	.reg .pred 	%p<10>;
	.reg .b32 	%r<34>;
	.reg .b32 	%f<111>;
	.reg .b64 	%rd<44>;

	ld.param.u64 	%rd17, [_Z9mm_kernel6matrixS_S_i_param_1];
	ld.param.u64 	%rd16, [_Z9mm_kernel6matrixS_S_i_param_0];
	ld.param.u64 	%rd1, [_Z9mm_kernel6matrixS_S_i_param_2];
	ld.param.u32 	%r19, [_Z9mm_kernel6matrixS_S_i_param_3];
	mov.u32 	%r20, %ctaid.x;
	mov.u32 	%r21, %ntid.x;
	mov.u32 	%r22, %tid.x;
	mad.lo.s32 	%r1, %r20, %r21, %r22;
	mov.u32 	%r23, %ctaid.y;
	mov.u32 	%r24, %ntid.y;
	mov.u32 	%r25, %tid.y;
	mad.lo.s32 	%r26, %r23, %r24, %r25;
	max.s32 	%r27, %r1, %r26;
	setp.ge.s32 	%p1, %r27, %r19;
	@%p1 bra 	$L__BB2_14;
	cvta.to.global.u64 	%rd18, %rd17;
	cvta.to.global.u64 	%rd19, %rd16;
	mul.wide.s32 	%rd20, %r1, 8;
	add.s64 	%rd21, %rd19, %rd20;
	ld.global.u64 	%rd22, [%rd21];
	cvta.to.global.u64 	%rd2, %rd22;
	mul.wide.u32 	%rd23, %r26, 8;
	add.s64 	%rd24, %rd18, %rd23;
	ld.global.u64 	%rd25, [%rd24];
	cvta.to.global.u64 	%rd3, %rd25;
	and.b32  	%r3, %r19, 15;
	setp.lt.u32 	%p2, %r19, 16;
	mov.b32 	%r31, 0;
	mov.f32 	%f110, 0f00000000;
	@%p2 bra 	$L__BB2_4;
	and.b32  	%r31, %r19, 2147483632;
	neg.s32 	%r29, %r31;
	add.s64 	%rd41, %rd2, 32;
	add.s64 	%rd40, %rd3, 32;
	mov.f32 	%f110, 0f00000000;
$L__BB2_3:
	.pragma "nounroll";
	ld.global.f32 	%f17, [%rd41+-32];
	ld.global.f32 	%f18, [%rd40+-32];
	fma.rn.f32 	%f19, %f17, %f18, %f110;
	ld.global.f32 	%f20, [%rd41+-28];
	ld.global.f32 	%f21, [%rd40+-28];
	fma.rn.f32 	%f22, %f20, %f21, %f19;
	ld.global.f32 	%f23, [%rd41+-24];
	ld.global.f32 	%f24, [%rd40+-24];
	fma.rn.f32 	%f25, %f23, %f24, %f22;
	ld.global.f32 	%f26, [%rd41+-20];
	ld.global.f32 	%f27, [%rd40+-20];
	fma.rn.f32 	%f28, %f26, %f27, %f25;
	ld.global.f32 	%f29, [%rd41+-16];
	ld.global.f32 	%f30, [%rd40+-16];
	fma.rn.f32 	%f31, %f29, %f30, %f28;
	ld.global.f32 	%f32, [%rd41+-12];
	ld.global.f32 	%f33, [%rd40+-12];
	fma.rn.f32 	%f34, %f32, %f33, %f31;
	ld.global.f32 	%f35, [%rd41+-8];
	ld.global.f32 	%f36, [%rd40+-8];
	fma.rn.f32 	%f37, %f35, %f36, %f34;
	ld.global.f32 	%f38, [%rd41+-4];
	ld.global.f32 	%f39, [%rd40+-4];
	fma.rn.f32 	%f40, %f38, %f39, %f37;
	ld.global.f32 	%f41, [%rd41];
	ld.global.f32 	%f42, [%rd40];
	fma.rn.f32 	%f43, %f41, %f42, %f40;
	ld.global.f32 	%f44, [%rd41+4];
	ld.global.f32 	%f45, [%rd40+4];
	fma.rn.f32 	%f46, %f44, %f45, %f43;
	ld.global.f32 	%f47, [%rd41+8];
	ld.global.f32 	%f48, [%rd40+8];
	fma.rn.f32 	%f49, %f47, %f48, %f46;
	ld.global.f32 	%f50, [%rd41+12];
	ld.global.f32 	%f51, [%rd40+12];
	fma.rn.f32 	%f52, %f50, %f51, %f49;
	ld.global.f32 	%f53, [%rd41+16];
	ld.global.f32 	%f54, [%rd40+16];
	fma.rn.f32 	%f55, %f53, %f54, %f52;
	ld.global.f32 	%f56, [%rd41+20];
	ld.global.f32 	%f57, [%rd40+20];
	fma.rn.f32 	%f58, %f56, %f57, %f55;
	ld.global.f32 	%f59, [%rd41+24];
	ld.global.f32 	%f60, [%rd40+24];
	fma.rn.f32 	%f61, %f59, %f60, %f58;
	ld.global.f32 	%f62, [%rd41+28];
	ld.global.f32 	%f63, [%rd40+28];
	fma.rn.f32 	%f110, %f62, %f63, %f61;
	add.s32 	%r29, %r29, 16;
	add.s64 	%rd41, %rd41, 64;
	add.s64 	%rd40, %rd40, 64;
	setp.ne.s32 	%p3, %r29, 0;
	@%p3 bra 	$L__BB2_3;
$L__BB2_4:
	setp.eq.s32 	%p4, %r3, 0;
	@%p4 bra 	$L__BB2_13;
	and.b32  	%r9, %r19, 7;
	setp.lt.u32 	%p5, %r3, 8;
	@%p5 bra 	$L__BB2_7;
	mul.wide.u32 	%rd26, %r31, 4;
	add.s64 	%rd27, %rd2, %rd26;
	ld.global.f32 	%f65, [%rd27];
	add.s64 	%rd28, %rd3, %rd26;
	ld.global.f32 	%f66, [%rd28];
	fma.rn.f32 	%f67, %f65, %f66, %f110;
	ld.global.f32 	%f68, [%rd27+4];
	ld.global.f32 	%f69, [%rd28+4];
	fma.rn.f32 	%f70, %f68, %f69, %f67;
	ld.global.f32 	%f71, [%rd27+8];
	ld.global.f32 	%f72, [%rd28+8];
	fma.rn.f32 	%f73, %f71, %f72, %f70;
	ld.global.f32 	%f74, [%rd27+12];
	ld.global.f32 	%f75, [%rd28+12];
	fma.rn.f32 	%f76, %f74, %f75, %f73;
	ld.global.f32 	%f77, [%rd27+16];
	ld.global.f32 	%f78, [%rd28+16];
	fma.rn.f32 	%f79, %f77, %f78, %f76;
	ld.global.f32 	%f80, [%rd27+20];
	ld.global.f32 	%f81, [%rd28+20];
	fma.rn.f32 	%f82, %f80, %f81, %f79;
	ld.global.f32 	%f83, [%rd27+24];
	ld.global.f32 	%f84, [%rd28+24];
	fma.rn.f32 	%f85, %f83, %f84, %f82;
	ld.global.f32 	%f86, [%rd27+28];
	ld.global.f32 	%f87, [%rd28+28];
	fma.rn.f32 	%f110, %f86, %f87, %f85;
	add.s32 	%r31, %r31, 8;
$L__BB2_7:
	setp.eq.s32 	%p6, %r9, 0;
	@%p6 bra 	$L__BB2_13;
	and.b32  	%r12, %r19, 3;
	setp.lt.u32 	%p7, %r9, 4;
	@%p7 bra 	$L__BB2_10;
	mul.wide.u32 	%rd29, %r31, 4;
	add.s64 	%rd30, %rd2, %rd29;
	ld.global.f32 	%f89, [%rd30];
	add.s64 	%rd31, %rd3, %rd29;
	ld.global.f32 	%f90, [%rd31];
	fma.rn.f32 	%f91, %f89, %f90, %f110;
	ld.global.f32 	%f92, [%rd30+4];
	ld.global.f32 	%f93, [%rd31+4];
	fma.rn.f32 	%f94, %f92, %f93, %f91;
	ld.global.f32 	%f95, [%rd30+8];
	ld.global.f32 	%f96, [%rd31+8];
	fma.rn.f32 	%f97, %f95, %f96, %f94;
	ld.global.f32 	%f98, [%rd30+12];
	ld.global.f32 	%f99, [%rd31+12];
	fma.rn.f32 	%f110, %f98, %f99, %f97;
	add.s32 	%r31, %r31, 4;
$L__BB2_10:
	setp.eq.s32 	%p8, %r12, 0;
	@%p8 bra 	$L__BB2_13;
	mul.wide.u32 	%rd32, %r31, 4;
	add.s64 	%rd43, %rd3, %rd32;
	add.s64 	%rd42, %rd2, %rd32;
	neg.s32 	%r33, %r12;
$L__BB2_12:
	.pragma "nounroll";
	ld.global.f32 	%f100, [%rd42];
	ld.global.f32 	%f101, [%rd43];
	fma.rn.f32 	%f110, %f100, %f101, %f110;
	add.s64 	%rd43, %rd43, 4;
	add.s64 	%rd42, %rd42, 4;
	add.s32 	%r33, %r33, 1;
	setp.ne.s32 	%p9, %r33, 0;
	@%p9 bra 	$L__BB2_12;
$L__BB2_13:
	cvta.to.global.u64 	%rd33, %rd1;
	add.s64 	%rd35, %rd33, %rd20;
	ld.global.u64 	%rd36, [%rd35];
	cvta.to.global.u64 	%rd37, %rd36;
	mul.wide.u32 	%rd38, %r26, 4;
	add.s64 	%rd39, %rd37, %rd38;
	st.global.f32 	[%rd39], %f110;
$L__BB2_14:
	ret;

}


// ===== COMPILED SASS (sm_100) =====

	.target	sm_100

	.elftype	@"ET_EXEC"


//--------------------- .note.nv.tkinfo           --------------------------
	.section	.note.nv.tkinfo,"",@"SHT_NOTE"
	.sectionflags	@"SHF_NOTE_NV_TKINFO"
	.tkinfo
        /*0018*/ 	.word	0x00000002
        /*0030*/ 	.string	""
        /*0030*/ 	.string	"ptxas"
        /*0030*/ 	.string	"Cuda compilation tools, release 13.0, V13.0.88"
        /*0030*/ 	.string	"Build cuda_13.0.r13.0/compiler.36424714_0"
        /*0030*/ 	.string	"-arch sm_100 -m 64 "



//--------------------- .note.nv.cuinfo           --------------------------
	.section	.note.nv.cuinfo,"",@"SHT_NOTE"
	.sectionflags	@"SHF_NOTE_NV_CUINFO"
        /*0018*/ 	.short	0x0002
        /*001a*/ 	.short	0x0064
        /*001c*/ 	.short	0x0082
	.zero		2


//--------------------- .nv.info                  --------------------------
	.section	.nv.info,"",@"SHT_CUDA_INFO"
	.align	4


	//----- nvinfo : EIATTR_REGCOUNT
	.align		4
        /*0000*/ 	.byte	0x04, 0x2f
        /*0002*/ 	.short	(.L_1 - .L_0)
	.align		4
.L_0:
        /*0004*/ 	.word	index@(_Z16transpose_kernel6matrixS_i)
        /*0008*/ 	.word	0x0000000c


	//----- nvinfo : EIATTR_FRAME_SIZE
	.align		4
.L_1:
        /*000c*/ 	.byte	0x04, 0x11
        /*000e*/ 	.short	(.L_3 - .L_2)
	.align		4
.L_2:
        /*0010*/ 	.word	index@(_Z16transpose_kernel6matrixS_i)
        /*0014*/ 	.word	0x00000000


	//----- nvinfo : EIATTR_REGCOUNT
	.align		4
.L_3:
        /*0018*/ 	.byte	0x04, 0x2f
        /*001a*/ 	.short	(.L_5 - .L_4)
	.align		4
.L_4:
        /*001c*/ 	.word	index@(_Z9sm_kernel6matrixS_S_i)
        /*0020*/ 	.word	0x0000002a


	//----- nvinfo : EIATTR_FRAME_SIZE
	.align		4
.L_5:
        /*0024*/ 	.byte	0x04, 0x11
        /*0026*/ 	.short	(.L_7 - .L_6)
	.align		4
.L_6:
        /*0028*/ 	.word	index@(_Z9sm_kernel6matrixS_S_i)
        /*002c*/ 	.word	0x00000000


	//----- nvinfo : EIATTR_REGCOUNT
	.align		4
.L_7:
        /*0030*/ 	.byte	0x04, 0x2f
        /*0032*/ 	.short	(.L_9 - .L_8)
	.align		4
.L_8:
        /*0034*/ 	.word	index@(_Z9mm_kernel6matrixS_S_i)
        /*0038*/ 	.word	0x00000020


	//----- nvinfo : EIATTR_FRAME_SIZE
	.align		4
.L_9:
        /*003c*/ 	.byte	0x04, 0x11
        /*003e*/ 	.short	(.L_11 - .L_10)
	.align		4
.L_10:
        /*0040*/ 	.word	index@(_Z9mm_kernel6matrixS_S_i)
        /*0044*/ 	.word	0x00000000


	//----- nvinfo : EIATTR_MIN_STACK_SIZE
	.align		4
.L_11:
        /*0048*/ 	.byte	0x04, 0x12
        /*004a*/ 	.short	(.L_13 - .L_12)
	.align		4
.L_12:
        /*004c*/ 	.word	index@(_Z9mm_kernel6matrixS_S_i)
        /*0050*/ 	.word	0x00000000


	//----- nvinfo : EIATTR_MIN_STACK_SIZE
	.align		4
.L_13:
        /*0054*/ 	.byte	0x04, 0x12
        /*0056*/ 	.short	(.L_15 - .L_14)
	.align		4
.L_14:
        /*0058*/ 	.word	index@(_Z9sm_kernel6matrixS_S_i)
        /*005c*/ 	.word	0x00000000


	//----- nvinfo : EIATTR_MIN_STACK_SIZE
	.align		4
.L_15:
        /*0060*/ 	.byte	0x04, 0x12
        /*0062*/ 	.short	(.L_17 - .L_16)
	.align		4
.L_16:
        /*0064*/ 	.word	index@(_Z16transpose_kernel6matrixS_i)
        /*0068*/ 	.word	0x00000000
.L_17:


//--------------------- .nv.compat                --------------------------
	.section	.nv.compat,"",@"SHT_CUDA_COMPAT_INFO"
	.align	4
        /*0000*/ 	.byte	0x02, 0x09, 0x00, 0x00, 0x02, 0x02, 0x01, 0x00, 0x02, 0x05, 0x05, 0x00, 0x03, 0x07, 0x01, 0x01
        /*0010*/ 	.byte	0x02, 0x03, 0x00, 0x00, 0x02, 0x06, 0x01, 0x00, 0x04, 0x0b, 0x08, 0x00, 0x09, 0x00, 0x00, 0x00
        /*0020*/ 	.byte	0x00, 0x00, 0x00, 0x00


//--------------------- .nv.info._Z9mm_kernel6matrixS_S_i --------------------------
	.section	.nv.info._Z9mm_kernel6matrixS_S_i,"",@"SHT_CUDA_INFO"
	.sectionflags	@""
	.align	4


	//----- nvinfo : EIATTR_CUDA_API_VERSION
	.align		4
        /*0000*/ 	.byte	0x04, 0x37
        /*0002*/ 	.short	(.L_19 - .L_18)
.L_18:
        /*0004*/ 	.word	0x00000082


	//----- nvinfo : EIATTR_KPARAM_INFO
	.align		4
.L_19:
        /*0008*/ 	.byte	0x04, 0x17
        /*000a*/ 	.short	(.L_21 - .L_20)
.L_20:
        /*000c*/ 	.word	0x00000000
        /*0010*/ 	.short	0x0003
        /*0012*/ 	.short	0x0018
        /*0014*/ 	.byte	0x00, 0xf0, 0x11, 0x00


	//----- nvinfo : EIATTR_KPARAM_INFO
	.align		4
.L_21:
        /*0018*/ 	.byte	0x04, 0x17
        /*001a*/ 	.short	(.L_23 - .L_22)
.L_22:
        /*001c*/ 	.word	0x00000000
        /*0020*/ 	.short	0x0002
        /*0022*/ 	.short	0x0010
        /*0024*/ 	.byte	0x00, 0xf0, 0x21, 0x00


	//----- nvinfo : EIATTR_KPARAM_INFO
	.align		4
.L_23:
        /*0028*/ 	.byte	0x04, 0x17
        /*002a*/ 	.short	(.L_25 - .L_24)
.L_24:
        /*002c*/ 	.word	0x00000000
        /*0030*/ 	.short	0x0001
        /*0032*/ 	.short	0x0008
        /*0034*/ 	.byte	0x00, 0xf0, 0x21, 0x00


	//----- nvinfo : EIATTR_KPARAM_INFO
	.align		4
.L_25:
        /*0038*/ 	.byte	0x04, 0x17
        /*003a*/ 	.short	(.L_27 - .L_26)
.L_26:
        /*003c*/ 	.word	0x00000000
        /*0040*/ 	.short	0x0000
        /*0042*/ 	.short	0x0000
        /*0044*/ 	.byte	0x00, 0xf0, 0x21, 0x00


	//----- nvinfo : EIATTR_SPARSE_MMA_MASK
	.align		4
.L_27:
        /*0048*/ 	.byte	0x03, 0x50
        /*004a*/ 	.short	0x0000


	//----- nvinfo : EIATTR_MAXREG_COUNT
	.align		4
        /*004c*/ 	.byte	0x03, 0x1b
        /*004e*/ 	.short	0x00ff


	//----- nvinfo : EIATTR_MERCURY_ISA_VERSION
	.align		4
        /*0050*/ 	.byte	0x03, 0x5f
        /*0052*/ 	.short	0x0101


	//----- nvinfo : EIATTR_VRC_CTA_INIT_COUNT
	.align		4
        /*0054*/ 	.byte	0x02, 0x4a
	.zero		1
	.zero		1


	//----- nvinfo : EIATTR_EXIT_INSTR_OFFSETS
	.align		4
        /*0058*/ 	.byte	0x04, 0x1c
        /*005a*/ 	.short	(.L_29 - .L_28)


	//   ....[0]....
.L_28:
        /*005c*/ 	.word	0x000000c0


	//   ....[1]....
        /*0060*/ 	.word	0x00000a40


	//----- nvinfo : EIATTR_CBANK_PARAM_SIZE
	.align		4
.L_29:
        /*0064*/ 	.byte	0x03, 0x19
        /*0066*/ 	.short	0x001c


	//----- nvinfo : EIATTR_PARAM_CBANK
	.align		4
        /*0068*/ 	.byte	0x04, 0x0a
        /*006a*/ 	.short	(.L_31 - .L_30)
	.align		4
.L_30:
        /*006c*/ 	.word	index@(.nv.constant0._Z9mm_kernel6matrixS_S_i)
        /*0070*/ 	.short	0x0380
        /*0072*/ 	.short	0x001c


	//----- nvinfo : EIATTR_SW_WAR
	.align		4
.L_31:
        /*0074*/ 	.byte	0x04, 0x36
        /*0076*/ 	.short	(.L_33 - .L_32)
.L_32:
        /*0078*/ 	.word	0x00000008
.L_33:


//--------------------- .nv.info._Z9sm_kernel6matrixS_S_i --------------------------
	.section	.nv.info._Z9sm_kernel6matrixS_S_i,"",@"SHT_CUDA_INFO"
	.sectionflags	@""
	.align	4


	//----- nvinfo : EIATTR_CUDA_API_VERSION
	.align		4
        /*0000*/ 	.byte	0x04, 0x37
        /*0002*/ 	.short	(.L_35 - .L_34)
.L_34:
        /*0004*/ 	.word	0x00000082


	//----- nvinfo : EIATTR_KPARAM_INFO
	.align		4
.L_35:
        /*0008*/ 	.byte	0x04, 0x17
        /*000a*/ 	.short	(.L_37 - .L_36)
.L_36:
        /*000c*/ 	.word	0x00000000
        /*0010*/ 	.short	0x0003
        /*0012*/ 	.short	0x0018
        /*0014*/ 	.byte	0x00, 0xf0, 0x11, 0x00


	//----- nvinfo : EIATTR_KPARAM_INFO
	.align		4
.L_37:
        /*0018*/ 	.byte	0x04, 0x17
        /*001a*/ 	.short	(.L_39 - .L_38)
.L_38:
        /*001c*/ 	.word	0x00000000
        /*0020*/ 	.short	0x0002
        /*0022*/ 	.short	0x0010
        /*0024*/ 	.byte	0x00, 0xf0, 0x21, 0x00


	//----- nvinfo : EIATTR_KPARAM_INFO
	.align		4
.L_39:
        /*0028*/ 	.byte	0x04, 0x17
        /*002a*/ 	.short	(.L_41 - .L_40)
.L_40:
        /*002c*/ 	.word	0x00000000
        /*0030*/ 	.short	0x0001
        /*0032*/ 	.short	0x0008
        /*0034*/ 	.byte	0x00, 0xf0, 0x21, 0x00


	//----- nvinfo : EIATTR_KPARAM_INFO
	.align		4
.L_41:
        /*0038*/ 	.byte	0x04, 0x17
        /*003a*/ 	.short	(.L_43 - .L_42)
.L_42:
        /*003c*/ 	.word	0x00000000
        /*0040*/ 	.short	0x0000
        /*0042*/ 	.short	0x0000
        /*0044*/ 	.byte	0x00, 0xf0, 0x21, 0x00


	//----- nvinfo : EIATTR_SPARSE_MMA_MASK
	.align		4
.L_43:
        /*0048*/ 	.byte	0x03, 0x50
        /*004a*/ 	.short	0x0000


	//----- nvinfo : EIATTR_MAXREG_COUNT
	.align		4
        /*004c*/ 	.byte	0x03, 0x1b
        /*004e*/ 	.short	0x00ff


	//----- nvinfo : EIATTR_NUM_BARRIERS
	.align		4
        /*0050*/ 	.byte	0x02, 0x4c
        /*0052*/ 	.byte	0x01
	.zero		1


	//----- nvinfo : EIATTR_MERCURY_ISA_VERSION
	.align		4
        /*0054*/ 	.byte	0x03, 0x5f
        /*0056*/ 	.short	0x0101


	//----- nvinfo : EIATTR_VRC_CTA_INIT_COUNT
	.align		4
        /*0058*/ 	.byte	0x02, 0x4a
	.zero		1
	.zero		1


	//----- nvinfo : EIATTR_EXIT_INSTR_OFFSETS
	.align		4
        /*005c*/ 	.byte	0x04, 0x1c
        /*005e*/ 	.short	(.L_45 - .L_44)


	//   ....[0]....
.L_44:
        /*0060*/ 	.word	0x000009e0


	//----- nvinfo : EIATTR_CBANK_PARAM_SIZE
	.align		4
.L_45:
        /*0064*/ 	.byte	0x03, 0x19
        /*0066*/ 	.short	0x001c


	//----- nvinfo : EIATTR_PARAM_CBANK
	.align		4
        /*0068*/ 	.byte	0x04, 0x0a
        /*006a*/ 	.short	(.L_47 - .L_46)
	.align		4
.L_46:
        /*006c*/ 	.word	index@(.nv.constant0._Z9sm_kernel6matrixS_S_i)
        /*0070*/ 	.short	0x0380
        /*0072*/ 	.short	0x001c


	//----- nvinfo : EIATTR_SW_WAR
	.align		4
.L_47:
        /*0074*/ 	.byte	0x04, 0x36
        /*0076*/ 	.short	(.L_49 - .L_48)
.L_48:
        /*0078*/ 	.word	0x00000008
.L_49:


//--------------------- .nv.info._Z16transpose_kernel6matrixS_i --------------------------
	.section	.nv.info._Z16transpose_kernel6matrixS_i,"",@"SHT_CUDA_INFO"
	.sectionflags	@""
	.align	4


	//----- nvinfo : EIATTR_CUDA_API_VERSION
	.align		4
        /*0000*/ 	.byte	0x04, 0x37
        /*0002*/ 	.short	(.L_51 - .L_50)
.L_50:
        /*0004*/ 	.word	0x00000082


	//----- nvinfo : EIATTR_KPARAM_INFO
	.align		4
.L_51:
        /*0008*/ 	.byte	0x04, 0x17
        /*000a*/ 	.short	(.L_53 - .L_52)
.L_52:
        /*000c*/ 	.word	0x00000000
        /*0010*/ 	.short	0x0002
        /*0012*/ 	.short	0x0010
        /*0014*/ 	.byte	0x00, 0xf0, 0x11, 0x00


	//----- nvinfo : EIATTR_KPARAM_INFO
	.align		4
.L_53:
        /*0018*/ 	.byte	0x04, 0x17
        /*001a*/ 	.short	(.L_55 - .L_54)
.L_54:
        /*001c*/ 	.word	0x00000000
        /*0020*/ 	.short	0x0001
        /*0022*/ 	.short	0x0008
        /*0024*/ 	.byte	0x00, 0xf0, 0x21, 0x00


	//----- nvinfo : EIATTR_KPARAM_INFO
	.align		4
.L_55:
        /*0028*/ 	.byte	0x04, 0x17
        /*002a*/ 	.short	(.L_57 - .L_56)
.L_56:
        /*002c*/ 	.word	0x00000000
        /*0030*/ 	.short	0x0000
        /*0032*/ 	.short	0x0000
        /*0034*/ 	.byte	0x00, 0xf0, 0x21, 0x00


	//----- nvinfo : EIATTR_SPARSE_MMA_MASK
	.align		4
.L_57:
        /*0038*/ 	.byte	0x03, 0x50
        /*003a*/ 	.short	0x0000


	//----- nvinfo : EIATTR_MAXREG_COUNT
	.align		4
        /*003c*/ 	.byte	0x03, 0x1b
        /*003e*/ 	.short	0x00ff


	//----- nvinfo : EIATTR_MERCURY_ISA_VERSION
	.align		4
        /*0040*/ 	.byte	0x03, 0x5f
        /*0042*/ 	.short	0x0101


	//----- nvinfo : EIATTR_VRC_CTA_INIT_COUNT
	.align		4
        /*0044*/ 	.byte	0x02, 0x4a
	.zero		1
	.zero		1


	//----- nvinfo : EIATTR_EXIT_INSTR_OFFSETS
	.align		4
        /*0048*/ 	.byte	0x04, 0x1c
        /*004a*/ 	.short	(.L_59 - .L_58)


	//   ....[0]....
.L_58:
        /*004c*/ 	.word	0x000000c0


	//   ....[1]....
        /*0050*/ 	.word	0x00000180


	//----- nvinfo : EIATTR_CBANK_PARAM_SIZE
	.align		4
.L_59:
        /*0054*/ 	.byte	0x03, 0x19
        /*0056*/ 	.short	0x0014


	//----- nvinfo : EIATTR_PARAM_CBANK
	.align		4
        /*0058*/ 	.byte	0x04, 0x0a
        /*005a*/ 	.short	(.L_61 - .L_60)
	.align		4
.L_60:
        /*005c*/ 	.word	index@(.nv.constant0._Z16transpose_kernel6matrixS_i)
        /*0060*/ 	.short	0x0380
        /*0062*/ 	.short	0x0014


	//----- nvinfo : EIATTR_SW_WAR
	.align		4
.L_61:
        /*0064*/ 	.byte	0x04, 0x36
        /*0066*/ 	.short	(.L_63 - .L_62)
.L_62:
        /*0068*/ 	.word	0x00000008
.L_63:


//--------------------- .nv.callgraph             --------------------------
	.section	.nv.callgraph,"",@"SHT_CUDA_CALLGRAPH"
	.align	4
	.sectionentsize	8
	.align		4
        /*0000*/ 	.word	0x00000000
	.align		4
        /*0004*/ 	.word	0xffffffff
	.align		4
        /*0008*/ 	.word	0x00000000
	.align		4
        /*000c*/ 	.word	0xfffffffe
	.align		4
        /*0010*/ 	.word	0x00000000
	.align		4
        /*0014*/ 	.word	0xfffffffd
	.align		4
        /*0018*/ 	.word	0x00000000
	.align		4
        /*001c*/ 	.word	0xfffffffc


//--------------------- .text._Z9mm_kernel6matrixS_S_i --------------------------
	.section	.text._Z9mm_kernel6matrixS_S_i,"ax",@progbits
	.align	128
        .global         _Z9mm_kernel6matrixS_S_i
        .type           _Z9mm_kernel6matrixS_S_i,@function
        .size           _Z9mm_kernel6matrixS_S_i,(.L_x_11 - _Z9mm_kernel6matrixS_S_i)
        .other          _Z9mm_kernel6matrixS_S_i,@"STO_CUDA_ENTRY STV_DEFAULT"
_Z9mm_kernel6matrixS_S_i:
.text._Z9mm_kernel6matrixS_S_i:
[----:B------:R-:W-:Y:S01]  /*0000*/  LDC R1, c[0x0][0x37c] ;  /* 0x0000df00ff017b82 */ /* 0x000fe20000000800 */
[----:B------:R-:W0:Y:S07]  /*0010*/  S2R R3, SR_TID.X ;  /* 0x0000000000037919 */ /* 0x000e2e0000002100 */
[----:B------:R-:W0:Y:S01]  /*0020*/  LDC R0, c[0x0][0x360] ;  /* 0x0000d800ff007b82 */ /* 0x000e220000000800 */
[----:B------:R-:W1:Y:S01]  /*0030*/  LDCU UR7, c[0x0][0x398] ;  /* 0x00007300ff0777ac */ /* 0x000e620008000800 */
[----:B------:R-:W2:Y:S06]  /*0040*/  S2R R2, SR_TID.Y ;  /* 0x0000000000027919 */ /* 0x000eac0000002200 */
[----:B------:R-:W0:Y:S08]  /*0050*/  S2UR UR4, SR_CTAID.X ;  /* 0x00000000000479c3 */ /* 0x000e300000002500 */
[----:B------:R-:W2:Y:S08]  /*0060*/  S2UR UR5, SR_CTAID.Y ;  /* 0x00000000000579c3 */ /* 0x000eb00000002600 */
[----:B------:R-:W2:Y:S01]  /*0070*/  LDC R11, c[0x0][0x364] ;  /* 0x0000d900ff0b7b82 */ /* 0x000ea20000000800 */
[----:B0-----:R-:W-:-:S02]  /*0080*/  IMAD R0, R0, UR4, R3 ;  /* 0x0000000400007c24 */ /* 0x001fc4000f8e0203 */
[----:B--2---:R-:W-:-:S05]  /*0090*/  IMAD R11, R11, UR5, R2 ;  /* 0x000000050b0b7c24 */ /* 0x004fca000f8e0202 */
[----:B------:R-:W-:-:S04]  /*00a0*/  VIMNMX R2, PT, PT, R0, R11, !PT ;  /* 0x0000000b00027248 */ /* 0x000fc80007fe0100 */
[----:B-1----:R-:W-:-:S13]  /*00b0*/  ISETP.GE.AND P0, PT, R2, UR7, PT ;  /* 0x0000000702007c0c */ /* 0x002fda000bf06270 */
[----:B------:R-:W-:Y:S05]  /*00c0*/  @P0 EXIT ;  /* 0x000000000000094d */ /* 0x000fea0003800000 */
[----:B------:R-:W0:Y:S01]  /*00d0*/  LDC.64 R2, c[0x0][0x380] ;  /* 0x0000e000ff027b82 */ /* 0x000e220000000a00 */
[----:B------:R-:W1:Y:S07]  /*00e0*/  LDCU.64 UR8, c[0x0][0x358] ;  /* 0x00006b00ff0877ac */ /* 0x000e6e0008000a00 */
[----:B------:R-:W2:Y:S01]  /*00f0*/  LDC.64 R4, c[0x0][0x388] ;  /* 0x0000e200ff047b82 */ /* 0x000ea20000000a00 */
[----:B0-----:R-:W-:-:S06]  /*0100*/  IMAD.WIDE R2, R0, 0x8, R2 ;  /* 0x0000000800027825 */ /* 0x001fcc00078e0202 */
[----:B-1----:R-:W5:Y:S01]  /*0110*/  LDG.E.64 R2, desc[UR8][R2.64] ;  /* 0x0000000802027981 */ /* 0x002f62000c1e1b00 */
[----:B--2---:R-:W-:-:S06]  /*0120*/  IMAD.WIDE.U32 R4, R11, 0x8, R4 ;  /* 0x000000080b047825 */ /* 0x004fcc00078e0004 */
[----:B------:R-:W5:Y:S01]  /*0130*/  LDG.E.64 R4, desc[UR8][R4.64] ;  /* 0x0000000804047981 */ /* 0x000f62000c1e1b00 */
[----:B------:R-:W-:Y:S01]  /*0140*/  UISETP.GE.U32.AND UP0, UPT, UR7, 0x10, UPT ;  /* 0x000000100700788c */ /* 0x000fe2000bf06070 */
[----:B------:R-:W-:Y:S01]  /*0150*/  HFMA2 R13, -RZ, RZ, 0, 0 ;  /* 0x00000000ff0d7431 */ /* 0x000fe200000001ff */
[----:B------:R-:W-:Y:S01]  /*0160*/  MOV R10, RZ ;  /* 0x000000ff000a7202 */ /* 0x000fe20000000f00 */
[----:B------:R-:W-:-:S06]  /*0170*/  ULOP3.LUT UR4, UR7, 0xf, URZ, 0xc0, !UPT ;  /* 0x0000000f07047892 */ /* 0x000fcc000f8ec0ff */
[----:B------:R-:W-:Y:S06]  /*0180*/  BRA.U !UP0, `(.L_x_0) ;  /* 0x0000000108fc7547 */ /* 0x000fec000b800000 */
[----:B------:R-:W-:Y:S01]  /*0190*/  ULOP3.LUT UR5, UR7, 0x7ffffff0, URZ, 0xc0, !UPT ;  /* 0x7ffffff007057892 */ /* 0x000fe2000f8ec0ff */
[----:B-----5:R-:W-:Y:S02]  /*01a0*/  IADD3 R6, P0, PT, R2, 0x20, RZ ;  /* 0x0000002002067810 */ /* 0x020fe40007f1e0ff */
[----:B------:R-:W-:Y:S01]  /*01b0*/  IADD3 R8, P1, PT, R4, 0x20, RZ ;  /* 0x0000002004087810 */ /* 0x000fe20007f3e0ff */
[----:B------:R-:W-:Y:S01]  /*01c0*/  UIADD3 UR6, UPT, UPT, -UR5, URZ, URZ ;  /* 0x000000ff05067290 */ /* 0x000fe2000fffe1ff */
[----:B------:R-:W-:Y:S02]  /*01d0*/  MOV R10, RZ ;  /* 0x000000ff000a7202 */ /* 0x000fe40000000f00 */
[----:B------:R-:W-:Y:S02]  /*01e0*/  IADD3.X R7, PT, PT, RZ, R3, RZ, P0, !PT ;  /* 0x00000003ff077210 */ /* 0x000fe400007fe4ff */
[----:B------:R-:W-:Y:S02]  /*01f0*/  IADD3.X R9, PT, PT, RZ, R5, RZ, P1, !PT ;  /* 0x00000005ff097210 */ /* 0x000fe40000ffe4ff */
[----:B------:R-:W-:-:S07]  /*0200*/  MOV R13, UR5 ;  /* 0x00000005000d7c02 */ /* 0x000fce0008000f00 */
.L_x_1:
[----:B------:R-:W2:Y:S04]  /*0210*/  LDG.E R15, desc[UR8][R6.64+-0x20] ;  /* 0xffffe008060f7981 */ /* 0x000ea8000c1e1900 */
[----:B------:R-:W2:Y:S04]  /*0220*/  LDG.E R12, desc[UR8][R8.64+-0x20] ;  /* 0xffffe008080c7981 */ /* 0x000ea8000c1e1900 */
[----:B------:R-:W3:Y:S04]  /*0230*/  LDG.E R19, desc[UR8][R6.64+-0x1c] ;  /* 0xffffe40806137981 */ /* 0x000ee8000c1e1900 */
[----:B------:R-:W3:Y:S04]  /*0240*/  LDG.E R24, desc[UR8][R8.64+-0x1c] ;  /* 0xffffe40808187981 */ /* 0x000ee8000c1e1900 */
[----:B------:R-:W4:Y:S04]  /*0250*/  LDG.E R18, desc[UR8][R6.64+-0x18] ;  /* 0xffffe80806127981 */ /* 0x000f28000c1e1900 */
[----:B------:R-:W4:Y:S04]  /*0260*/  LDG.E R23, desc[UR8][R8.64+-0x18] ;  /* 0xffffe80808177981 */ /* 0x000f28000c1e1900 */
[----:B------:R-:W5:Y:S04]  /*0270*/  LDG.E R22, desc[UR8][R6.64+-0x14] ;  /* 0xffffec0806167981 */ /* 0x000f68000c1e1900 */
[----:B------:R-:W5:Y:S04]  /*0280*/  LDG.E R27, desc[UR8][R8.64+-0x14] ;  /* 0xffffec08081b7981 */ /* 0x000f68000c1e1900 */
[----:B------:R-:W5:Y:S04]  /*0290*/  LDG.E R20, desc[UR8][R6.64+-0x10] ;  /* 0xfffff00806147981 */ /* 0x000f68000c1e1900 */
[----:B------:R-:W5:Y:S04]  /*02a0*/  LDG.E R25, desc[UR8][R8.64+-0x10] ;  /* 0xfffff00808197981 */ /* 0x000f68000c1e1900 */
[----:B------:R-:W5:Y:S04]  /*02b0*/  LDG.E R16, desc[UR8][R6.64+-0xc] ;  /* 0xfffff40806107981 */ /* 0x000f68000c1e1900 */
[----:B------:R-:W5:Y:S04]  /*02c0*/  LDG.E R21, desc[UR8][R8.64+-0xc] ;  /* 0xfffff40808157981 */ /* 0x000f68000c1e1900 */
[----:B------:R-:W5:Y:S01]  /*02d0*/  LDG.E R17, desc[UR8][R8.64+-0x4] ;  /* 0xfffffc0808117981 */ /* 0x000f62000c1e1900 */
[----:B--2---:R-:W-:-:S03]  /*02e0*/  FFMA R14, R15, R12, R10 ;  /* 0x0000000c0f0e7223 */ /* 0x004fc6000000000a */
[----:B------:R-:W2:Y:S04]  /*02f0*/  LDG.E R10, desc[UR8][R6.64+-0x8] ;  /* 0xfffff808060a7981 */ /* 0x000ea8000c1e1900 */
[----:B------:R-:W2:Y:S04]  /*0300*/  LDG.E R15, desc[UR8][R8.64+-0x8] ;  /* 0xfffff808080f7981 */ /* 0x000ea8000c1e1900 */
[----:B------:R-:W2:Y:S01]  /*0310*/  LDG.E R12, desc[UR8][R6.64+-0x4] ;  /* 0xfffffc08060c7981 */ /* 0x000ea2000c1e1900 */
[----:B---3--:R-:W-:-:S03]  /*0320*/  FFMA R29, R19, R24, R14 ;  /* 0x00000018131d7223 */ /* 0x008fc6000000000e */
[----:B------:R-:W3:Y:S04]  /*0330*/  LDG.E R14, desc[UR8][R6.64] ;  /* 0x00000008060e7981 */ /* 0x000ee8000c1e1900 */
[----:B------:R-:W3:Y:S01]  /*0340*/  LDG.E R19, desc[UR8][R8.64] ;  /* 0x0000000808137981 */ /* 0x000ee2000c1e1900 */
[----:B----4-:R-:W-:-:S03]  /*0350*/  FFMA R23, R18, R23, R29 ;  /* 0x0000001712177223 */ /* 0x010fc6000000001d */
[----:B------:R-:W4:Y:S01]  /*0360*/  LDG.E R18, desc[UR8][R8.64+0x4] ;  /* 0x0000040808127981 */ /* 0x000f22000c1e1900 */
[----:B-----5:R-:W-:-:S03]  /*0370*/  FFMA R27, R22, R27, R23 ;  /* 0x0000001b161b7223 */ /* 0x020fc60000000017 */
[----:B------:R-:W4:Y:S04]  /*0380*/  LDG.E R23, desc[UR8][R6.64+0x4] ;  /* 0x0000040806177981 */ /* 0x000f28000c1e1900 */
[----:B------:R-:W5:Y:S01]  /*0390*/  LDG.E R22, desc[UR8][R6.64+0x14] ;  /* 0x0000140806167981 */ /* 0x000f62000c1e1900 */
[----:B------:R-:W-:-:S03]  /*03a0*/  FFMA R27, R20, R25, R27 ;  /* 0x00000019141b7223 */ /* 0x000fc6000000001b */
[----:B------:R-:W5:Y:S04]  /*03b0*/  LDG.E R20, desc[UR8][R6.64+0x8] ;  /* 0x0000080806147981 */ /* 0x000f68000c1e1900 */
[----:B------:R-:W5:Y:S01]  /*03c0*/  LDG.E R25, desc[UR8][R8.64+0x8] ;  /* 0x0000080808197981 */ /* 0x000f62000c1e1900 */
[----:B------:R-:W-:-:S03]  /*03d0*/  FFMA R27, R16, R21, R27 ;  /* 0x00000015101b7223 */ /* 0x000fc6000000001b */
[----:B------:R-:W5:Y:S04]  /*03e0*/  LDG.E R16, desc[UR8][R6.64+0xc] ;  /* 0x00000c0806107981 */ /* 0x000f68000c1e1900 */
[----:B------:R-:W5:Y:S01]  /*03f0*/  LDG.E R21, desc[UR8][R8.64+0xc] ;  /* 0x00000c0808157981 */ /* 0x000f62000c1e1900 */
[----:B--2---:R-:W-:-:S03]  /*0400*/  FFMA R27, R10, R15, R27 ;  /* 0x0000000f0a1b7223 */ /* 0x004fc6000000001b */
[----:B------:R-:W2:Y:S04]  /*0410*/  LDG.E R10, desc[UR8][R6.64+0x10] ;  /* 0x00001008060a7981 */ /* 0x000ea8000c1e1900 */
[----:B------:R-:W2:Y:S01]  /*0420*/  LDG.E R15, desc[UR8][R8.64+0x10] ;  /* 0x00001008080f7981 */ /* 0x000ea2000c1e1900 */
[----:B------:R-:W-:-:S03]  /*0430*/  FFMA R29, R12, R17, R27 ;  /* 0x000000110c1d7223 */ /* 0x000fc6000000001b */
[----:B------:R-:W2:Y:S04]  /*0440*/  LDG.E R27, desc[UR8][R8.64+0x14] ;  /* 0x00001408081b7981 */ /* 0x000ea8000c1e1900 */
[----:B------:R-:W2:Y:S01]  /*0450*/  LDG.E R17, desc[UR8][R6.64+0x18] ;  /* 0x0000180806117981 */ /* 0x000ea2000c1e1900 */
[----:B---3--:R-:W-:-:S03]  /*0460*/  FFMA R24, R14, R19, R29 ;  /* 0x000000130e187223 */ /* 0x008fc6000000001d */
[----:B------:R-:W3:Y:S04]  /*0470*/  LDG.E R12, desc[UR8][R8.64+0x18] ;  /* 0x00001808080c7981 */ /* 0x000ee8000c1e1900 */
[----:B------:R0:W3:Y:S04]  /*0480*/  LDG.E R14, desc[UR8][R6.64+0x1c] ;  /* 0x00001c08060e7981 */ /* 0x0000e8000c1e1900 */
[----:B------:R1:W3:Y:S01]  /*0490*/  LDG.E R19, desc[UR8][R8.64+0x1c] ;  /* 0x00001c0808137981 */ /* 0x0002e2000c1e1900 */
[----:B----4-:R-:W-:-:S04]  /*04a0*/  FFMA R23, R23, R18, R24 ;  /* 0x0000001217177223 */ /* 0x010fc80000000018 */
[----:B-----5:R-:W-:Y:S01]  /*04b0*/  FFMA R23, R20, R25, R23 ;  /* 0x0000001914177223 */ /* 0x020fe20000000017 */
[----:B------:R-:W-:-:S03]  /*04c0*/  UIADD3 UR6, UPT, UPT, UR6, 0x10, URZ ;  /* 0x0000001006067890 */ /* 0x000fc6000fffe0ff */
[----:B------:R-:W-:Y:S01]  /*04d0*/  FFMA R21, R16, R21, R23 ;  /* 0x0000001510157223 */ /* 0x000fe20000000017 */
[----:B------:R-:W-:Y:S01]  /*04e0*/  UISETP.NE.AND UP0, UPT, UR6, URZ, UPT ;  /* 0x000000ff0600728c */ /* 0x000fe2000bf05270 */
[----:B0-----:R-:W-:Y:S02]  /*04f0*/  IADD3 R6, P0, PT, R6, 0x40, RZ ;  /* 0x0000004006067810 */ /* 0x001fe40007f1e0ff */
[----:B-1----:R-:W-:Y:S02]  /*0500*/  IADD3 R8, P1, PT, R8, 0x40, RZ ;  /* 0x0000004008087810 */ /* 0x002fe40007f3e0ff */
[----:B------:R-:W-:Y:S02]  /*0510*/  IADD3.X R7, PT, PT, RZ, R7, RZ, P0, !PT ;  /* 0x00000007ff077210 */ /* 0x000fe400007fe4ff */
[----:B------:R-:W-:Y:S01]  /*0520*/  IADD3.X R9, PT, PT, RZ, R9, RZ, P1, !PT ;  /* 0x00000009ff097210 */ /* 0x000fe20000ffe4ff */
[----:B--2---:R-:W-:-:S04]  /*0530*/  FFMA R15, R10, R15, R21 ;  /* 0x0000000f0a0f7223 */ /* 0x004fc80000000015 */
[----:B------:R-:W-:-:S04]  /*0540*/  FFMA R22, R22, R27, R15 ;  /* 0x0000001b16167223 */ /* 0x000fc8000000000f */
[----:B---3--:R-:W-:-:S04]  /*0550*/  FFMA R17, R17, R12, R22 ;  /* 0x0000000c11117223 */ /* 0x008fc80000000016 */
[----:B------:R-:W-:Y:S01]  /*0560*/  FFMA R10, R14, R19, R17 ;  /* 0x000000130e0a7223 */ /* 0x000fe20000000011 */
[----:B------:R-:W-:Y:S06]  /*0570*/  BRA.U UP0, `(.L_x_1) ;  /* 0xfffffffd00247547 */ /* 0x000fec000b83ffff */
.L_x_0:
[----:B------:R-:W-:-:S09]  /*0580*/  UISETP.NE.AND UP0, UPT, UR4, URZ, UPT ;  /* 0x000000ff0400728c */ /* 0x000fd2000bf05270 */
[----:B------:R-:W-:Y:S05]  /*0590*/  BRA.U !UP0, `(.L_x_2) ;  /* 0x0000000508147547 */ /* 0x000fea000b800000 */
[----:B------:R-:W-:Y:S02]  /*05a0*/  UISETP.GE.U32.AND UP0, UPT, UR4, 0x8, UPT ;  /* 0x000000080400788c */ /* 0x000fe4000bf06070 */
[----:B------:R-:W-:-:S04]  /*05b0*/  ULOP3.LUT UR5, UR7, 0x7, URZ, 0xc0, !UPT ;  /* 0x0000000707057892 */ /* 0x000fc8000f8ec0ff */
[----:B------:R-:W-:-:S03]  /*05c0*/  UISETP.NE.AND UP1, UPT, UR5, URZ, UPT ;  /* 0x000000ff0500728c */ /* 0x000fc6000bf25270 */
[----:B------:R-:W-:Y:S08]  /*05d0*/  BRA.U !UP0, `(.L_x_3) ;  /* 0x00000001086c7547 */ /* 0x000ff0000b800000 */
[----:B-----5:R-:W-:-:S04]  /*05e0*/  IMAD.WIDE.U32 R6, R13, 0x4, R2 ;  /* 0x000000040d067825 */ /* 0x020fc800078e0002 */
[C---:B------:R-:W-:Y:S01]  /*05f0*/  IMAD.WIDE.U32 R8, R13.reuse, 0x4, R4 ;  /* 0x000000040d087825 */ /* 0x040fe200078e0004 */
[----:B------:R-:W2:Y:S04]  /*0600*/  LDG.E R27, desc[UR8][R6.64] ;  /* 0x00000008061b7981 */ /* 0x000ea8000c1e1900 */
[----:B------:R-:W2:Y:S04]  /*0610*/  LDG.E R24, desc[UR8][R8.64] ;  /* 0x0000000808187981 */ /* 0x000ea8000c1e1900 */
[----:B------:R-:W3:Y:S04]  /*0620*/  LDG.E R29, desc[UR8][R6.64+0x4] ;  /* 0x00000408061d7981 */ /* 0x000ee8000c1e1900 */
[----:B------:R-:W3:Y:S04]  /*0630*/  LDG.E R26, desc[UR8][R8.64+0x4] ;  /* 0x00000408081a7981 */ /* 0x000ee8000c1e1900 */
[----:B------:R-:W4:Y:S04]  /*0640*/  LDG.E R20, desc[UR8][R6.64+0x8] ;  /* 0x0000080806147981 */ /* 0x000f28000c1e1900 */
        /* <DEDUP_REMOVED lines=10> */
[----:B------:R-:W4:Y:S01]  /*06f0*/  LDG.E R25, desc[UR8][R8.64+0x1c] ;  /* 0x00001c0808197981 */ /* 0x000f22000c1e1900 */
[----:B------:R-:W-:Y:S01]  /*0700*/  IADD3 R13, PT, PT, R13, 0x8, RZ ;  /* 0x000000080d0d7810 */ /* 0x000fe20007ffe0ff */
[----:B--2---:R-:W-:-:S04]  /*0710*/  FFMA R24, R27, R24, R10 ;  /* 0x000000181b187223 */ /* 0x004fc8000000000a */
[----:B---3--:R-:W-:-:S04]  /*0720*/  FFMA R29, R29, R26, R24 ;  /* 0x0000001a1d1d7223 */ /* 0x008fc80000000018 */
[----:B----4-:R-:W-:-:S04]  /*0730*/  FFMA R21, R20, R21, R29 ;  /* 0x0000001514157223 */ /* 0x010fc8000000001d */
[----:B------:R-:W-:-:S04]  /*0740*/  FFMA R19, R18, R19, R21 ;  /* 0x0000001312137223 */ /* 0x000fc80000000015 */
[----:B------:R-:W-:-:S04]  /*0750*/  FFMA R17, R16, R17, R19 ;  /* 0x0000001110117223 */ /* 0x000fc80000000013 */
[----:B------:R-:W-:-:S04]  /*0760*/  FFMA R15, R14, R15, R17 ;  /* 0x0000000f0e0f7223 */ /* 0x000fc80000000011 */
[----:B------:R-:W-:-:S04]  /*0770*/  FFMA R15, R12, R23, R15 ;  /* 0x000000170c0f7223 */ /* 0x000fc8000000000f */
[----:B------:R-:W-:-:S07]  /*0780*/  FFMA R10, R22, R25, R15 ;  /* 0x00000019160a7223 */ /* 0x000fce000000000f */
.L_x_3:
        /* <DEDUP_REMOVED lines=19> */
[----:B------:R-:W-:-:S07]  /*08c0*/  FFMA R10, R21, R18, R12 ;  /* 0x00000012150a7223 */ /* 0x000fce000000000c */
.L_x_4:
[----:B------:R-:W-:Y:S05]  /*08d0*/  BRA.U !UP1, `(.L_x_2) ;  /* 0x0000000109447547 */ /* 0x000fea000b800000 */
[----:B-----5:R-:W-:Y:S01]  /*08e0*/  IMAD.WIDE.U32 R4, R13, 0x4, R4 ;  /* 0x000000040d047825 */ /* 0x020fe200078e0004 */
[----:B------:R-:W-:-:S03]  /*08f0*/  UIADD3 UR4, UPT, UPT, -UR4, URZ, URZ ;  /* 0x000000ff04047290 */ /* 0x000fc6000fffe1ff */
[----:B------:R-:W-:Y:S01]  /*0900*/  IMAD.WIDE.U32 R2, R13, 0x4, R2 ;  /* 0x000000040d027825 */ /* 0x000fe200078e0002 */
[----:B------:R-:W-:-:S04]  /*0910*/  MOV R6, R4 ;  /* 0x0000000400067202 */ /* 0x000fc80000000f00 */
[----:B------:R-:W-:-:S07]  /*0920*/  MOV R7, R3 ;  /* 0x0000000300077202 */ /* 0x000fce0000000f00 */
.L_x_5:
[----:B------:R-:W-:Y:S02]  /*0930*/  MOV R3, R7 ;  /* 0x0000000700037202 */ /* 0x000fe40000000f00 */
[----:B------:R-:W-:-:S04]  /*0940*/  MOV R4, R6 ;  /* 0x0000000600047202 */ /* 0x000fc80000000f00 */
[----:B------:R0:W2:Y:S04]  /*0950*/  LDG.E R3, desc[UR8][R2.64] ;  /* 0x0000000802037981 */ /* 0x0000a8000c1e1900 */
[----:B------:R1:W2:Y:S01]  /*0960*/  LDG.E R4, desc[UR8][R4.64] ;  /* 0x0000000804047981 */ /* 0x0002a2000c1e1900 */
[----:B------:R-:W-:Y:S01]  /*0970*/  UIADD3 UR4, UPT, UPT, UR4, 0x1, URZ ;  /* 0x0000000104047890 */ /* 0x000fe2000fffe0ff */
[----:B------:R-:W-:-:S03]  /*0980*/  IADD3 R6, P0, PT, R6, 0x4, RZ ;  /* 0x0000000406067810 */ /* 0x000fc60007f1e0ff */
[----:B------:R-:W-:Y:S01]  /*0990*/  UISETP.NE.AND UP0, UPT, UR4, URZ, UPT ;  /* 0x000000ff0400728c */ /* 0x000fe2000bf05270 */
[----:B0-----:R-:W-:Y:S02]  /*09a0*/  IADD3 R2, P1, PT, R2, 0x4, RZ ;  /* 0x0000000402027810 */ /* 0x001fe40007f3e0ff */
[----:B-1----:R-:W-:Y:S02]  /*09b0*/  IADD3.X R5, PT, PT, RZ, R5, RZ, P0, !PT ;  /* 0x00000005ff057210 */ /* 0x002fe400007fe4ff */
[----:B------:R-:W-:Y:S01]  /*09c0*/  IADD3.X R7, PT, PT, RZ, R7, RZ, P1, !PT ;  /* 0x00000007ff077210 */ /* 0x000fe20000ffe4ff */
[----:B--2---:R-:W-:-:S03]  /*09d0*/  FFMA R10, R3, R4, R10 ;  /* 0x00000004030a7223 */ /* 0x004fc6000000000a */
[----:B------:R-:W-:Y:S05]  /*09e0*/  BRA.U UP0, `(.L_x_5) ;  /* 0xfffffffd00d07547 */ /* 0x000fea000b83ffff */
.L_x_2:
[----:B-----5:R-:W0:Y:S02]  /*09f0*/  LDC.64 R2, c[0x0][0x390] ;  /* 0x0000e400ff027b82 */ /* 0x020e240000000a00 */
[----:B0-----:R-:W-:-:S06]  /*0a00*/  IMAD.WIDE R2, R0, 0x8, R2 ;  /* 0x0000000800027825 */ /* 0x001fcc00078e0202 */
[----:B------:R-:W2:Y:S02]  /*0a10*/  LDG.E.64 R2, desc[UR8][R2.64] ;  /* 0x0000000802027981 */ /* 0x000ea4000c1e1b00 */
[----:B--2---:R-:W-:-:S05]  /*0a20*/  IMAD.WIDE.U32 R4, R11, 0x4, R2 ;  /* 0x000000040b047825 */ /* 0x004fca00078e0002 */
[----:B------:R-:W-:Y:S01]  /*0a30*/  STG.E desc[UR8][R4.64], R10 ;  /* 0x0000000a04007986 */ /* 0x000fe2000c101908 */
[----:B------:R-:W-:Y:S05]  /*0a40*/  EXIT ;  /* 0x000000000000794d */ /* 0x000fea0003800000 */
.L_x_6:
[----:B------:R-:W-:-:S00]  /*0a50*/  BRA `(.L_x_6) ;  /* 0xfffffffc00fc7947 */ /* 0x000fc0000383ffff */
[----:B------:R-:W-:-:S00]  /*0a60*/  NOP ;  /* 0x0000000000007918 */ /* 0x000fc00000000000 */
        /* <DEDUP_REMOVED lines=9> */
.L_x_11:


//--------------------- .text._Z9sm_kernel6matrixS_S_i --------------------------
	.section	.text._Z9sm_kernel6matrixS_S_i,"ax",@progbits
	.align	128
        .global         _Z9sm_kernel6matrixS_S_i
        .type           _Z9sm_kernel6matrixS_S_i,@function
        .size           _Z9sm_kernel6matrixS_S_i,(.L_x_12 - _Z9sm_kernel6matrixS_S_i)
        .other          _Z9sm_kernel6matrixS_S_i,@"STO_CUDA_ENTRY STV_DEFAULT"
_Z9sm_kernel6matrixS_S_i:
.text._Z9sm_kernel6matrixS_S_i:
[----:B------:R-:W-:Y:S01]  /*0000*/  LDC R1, c[0x0][0x37c] ;  /* 0x0000df00ff017b82 */ /* 0x000fe20000000800 */
[----:B------:R-:W0:Y:S01]  /*0010*/  LDCU UR6, c[0x0][0x398] ;  /* 0x00007300ff0677ac */ /* 0x000e220008000800 */
[----:B------:R-:W1:Y:S06]  /*0020*/  S2R R5, SR_TID.X ;  /* 0x0000000000057919 */ /* 0x000e6c0000002100 */
[----:B------:R-:W1:Y:S01]  /*0030*/  LDC R34, c[0x0][0x360] ;  /* 0x0000d800ff227b82 */ /* 0x000e620000000800 */
[----:B------:R-:W-:Y:S01]  /*0040*/  HFMA2 R23, -RZ, RZ, 0, 0 ;  /* 0x00000000ff177431 */ /* 0x000fe200000001ff */
[----:B------:R-:W2:Y:S01]  /*0050*/  LDCU.64 UR8, c[0x0][0x358] ;  /* 0x00006b00ff0877ac */ /* 0x000ea20008000a00 */
[----:B------:R-:W3:Y:S05]  /*0060*/  S2R R31, SR_TID.Y ;  /* 0x00000000001f7919 */ /* 0x000eea0000002200 */
[----:B------:R-:W1:Y:S01]  /*0070*/  S2UR UR7, SR_CTAID.X ;  /* 0x00000000000779c3 */ /* 0x000e620000002500 */
[----:B0-----:R-:W-:-:S07]  /*0080*/  ULOP3.LUT UP0, URZ, UR6, 0x3f, URZ, 0xc0, !UPT ;  /* 0x0000003f06ff7892 */ /* 0x001fce000f80c0ff */
[----:B------:R-:W3:Y:S08]  /*0090*/  S2UR UR10, SR_CTAID.Y ;  /* 0x00000000000a79c3 */ /* 0x000ef00000002600 */
[----:B------:R-:W3:Y:S01]  /*00a0*/  LDC R33, c[0x0][0x364] ;  /* 0x0000d900ff217b82 */ /* 0x000ee20000000800 */
[----:B------:R-:W-:Y:S02]  /*00b0*/  @UP0 USHF.R.S32.HI UR5, URZ, 0x1f, UR6 ;  /* 0x0000001fff050899 */ /* 0x000fe40008011406 */
[----:B------:R-:W-:-:S02]  /*00c0*/  @!UP0 USHF.R.S32.HI UR4, URZ, 0x6, UR6 ;  /* 0x00000006ff048899 */ /* 0x000fc40008011406 */
[----:B------:R-:W-:Y:S01]  /*00d0*/  @UP0 ULEA.HI UR5, UR5, UR6, URZ, 0x6 ;  /* 0x0000000605050291 */ /* 0x000fe2000f8f30ff */
[----:B-1----:R-:W-:-:S03]  /*00e0*/  IMAD R34, R34, UR7, R5 ;  /* 0x0000000722227c24 */ /* 0x002fc6000f8e0205 */
[----:B------:R-:W-:-:S04]  /*00f0*/  @UP0 ULEA.HI.SX32 UR4, UR5, 0x1, 0x1a ;  /* 0x0000000105040891 */ /* 0x000fc8000f8fd2ff */
[----:B------:R-:W-:Y:S01]  /*0100*/  UISETP.GE.AND UP0, UPT, UR4, 0x1, UPT ;  /* 0x000000010400788c */ /* 0x000fe2000bf06270 */
[----:B---3--:R-:W-:-:S08]  /*0110*/  IMAD R33, R33, UR10, R31 ;  /* 0x0000000a21217c24 */ /* 0x008fd0000f8e021f */
[----:B--2---:R-:W-:Y:S05]  /*0120*/  BRA.U !UP0, `(.L_x_7) ;  /* 0x0000000908187547 */ /* 0x004fea000b800000 */
[----:B------:R-:W0:Y:S01]  /*0130*/  S2UR UR7, SR_CgaCtaId ;  /* 0x00000000000779c3 */ /* 0x000e220000008800 */
[----:B------:R-:W-:Y:S01]  /*0140*/  UMOV UR5, 0x400 ;  /* 0x0000040000057882 */ /* 0x000fe20000000000 */
[----:B------:R-:W-:Y:S01]  /*0150*/  IMAD.WIDE.U32 R2, R5, 0x4, RZ ;  /* 0x0000000405027825 */ /* 0x000fe200078e00ff */
[----:B------:R-:W-:Y:S01]  /*0160*/  UIADD3 UR6, UPT, UPT, UR5, 0x4000, URZ ;  /* 0x0000400005067890 */ /* 0x000fe2000fffe0ff */
[----:B------:R-:W-:Y:S01]  /*0170*/  MOV R23, RZ ;  /* 0x000000ff00177202 */ /* 0x000fe20000000f00 */
[----:B------:R-:W-:Y:S01]  /*0180*/  UIADD3 UR4, UPT, UPT, -UR4, URZ, URZ ;  /* 0x000000ff04047290 */ /* 0x000fe2000fffe1ff */
[----:B------:R-:W-:Y:S01]  /*0190*/  IMAD.WIDE.U32 R28, R31, 0x4, RZ ;  /* 0x000000041f1c7825 */ /* 0x000fe200078e00ff */
[----:B------:R-:W-:Y:S01]  /*01a0*/  MOV R0, R2 ;  /* 0x0000000200007202 */ /* 0x000fe20000000f00 */
[----:B------:R-:W1:Y:S01]  /*01b0*/  LDC.64 R38, c[0x0][0x380] ;  /* 0x0000e000ff267b82 */ /* 0x000e620000000a00 */
[----:B------:R-:W-:-:S07]  /*01c0*/  MOV R2, R28 ;  /* 0x0000001c00027202 */ /* 0x000fce0000000f00 */
[----:B------:R-:W2:Y:S01]  /*01d0*/  LDC.64 R36, c[0x0][0x388] ;  /* 0x0000e200ff247b82 */ /* 0x000ea20000000a00 */
[----:B0-----:R-:W-:Y:S02]  /*01e0*/  ULEA UR5, UR7, UR5, 0x18 ;  /* 0x0000000507057291 */ /* 0x001fe4000f8ec0ff */
[----:B------:R-:W-:-:S04]  /*01f0*/  ULEA UR6, UR7, UR6, 0x18 ;  /* 0x0000000607067291 */ /* 0x000fc8000f8ec0ff */
[----:B------:R-:W-:Y:S02]  /*0200*/  LEA R32, R5, UR5, 0x8 ;  /* 0x0000000505207c11 */ /* 0x000fe4000f8e40ff */
[C---:B------:R-:W-:Y:S01]  /*0210*/  LEA R30, R31.reuse, UR6, 0x8 ;  /* 0x000000061f1e7c11 */ /* 0x040fe2000f8e40ff */
[----:B-1----:R-:W-:Y:S01]  /*0220*/  IMAD.WIDE R38, R34, 0x8, R38 ;  /* 0x0000000822267825 */ /* 0x002fe200078e0226 */
[----:B------:R-:W-:Y:S02]  /*0230*/  LEA R31, R31, R32, 0x2 ;  /* 0x000000201f1f7211 */ /* 0x000fe400078e10ff */
[----:B------:R-:W-:Y:S01]  /*0240*/  LEA R28, R5, R30, 0x2 ;  /* 0x0000001e051c7211 */ /* 0x000fe200078e10ff */
[----:B--2---:R-:W-:-:S07]  /*0250*/  IMAD.WIDE.U32 R36, R33, 0x8, R36 ;  /* 0x0000000821247825 */ /* 0x004fce00078e0024 */
.L_x_8:
[----:B------:R-:W2:Y:S04]  /*0260*/  LDG.E.64 R4, desc[UR8][R38.64] ;  /* 0x0000000826047981 */ /* 0x000ea8000c1e1b00 */
[----:B------:R-:W3:Y:S01]  /*0270*/  LDG.E.64 R6, desc[UR8][R36.64] ;  /* 0x0000000824067981 */ /* 0x000ee2000c1e1b00 */
[----:B--2---:R-:W-:Y:S02]  /*0280*/  IADD3 R20, P0, PT, R4, R2, RZ ;  /* 0x0000000204147210 */ /* 0x004fe40007f1e0ff */
[----:B---3--:R-:W-:Y:S02]  /*0290*/  IADD3 R24, P1, PT, R6, R0, RZ ;  /* 0x0000000006187210 */ /* 0x008fe40007f3e0ff */
[----:B------:R-:W-:Y:S02]  /*02a0*/  IADD3.X R21, PT, PT, R5, R29, RZ, P0, !PT ;  /* 0x0000001d05157210 */ /* 0x000fe400007fe4ff */
[----:B------:R-:W-:-:S03]  /*02b0*/  IADD3.X R25, PT, PT, R7, R3, RZ, P1, !PT ;  /* 0x0000000307197210 */ /* 0x000fc60000ffe4ff */
[----:B------:R-:W2:Y:S04]  /*02c0*/  LDG.E R26, desc[UR8][R20.64] ;  /* 0x00000008141a7981 */ /* 0x000ea8000c1e1900 */
[----:B------:R-:W3:Y:S01]  /*02d0*/  LDG.E R35, desc[UR8][R24.64] ;  /* 0x0000000818237981 */ /* 0x000ee2000c1e1900 */
[----:B------:R-:W-:Y:S01]  /*02e0*/  UIADD3 UR4, UPT, UPT, UR4, 0x1, URZ ;  /* 0x0000000104047890 */ /* 0x000fe2000fffe0ff */
[----:B------:R-:W-:Y:S02]  /*02f0*/  IADD3 R2, P1, PT, R2, 0x100, RZ ;  /* 0x0000010002027810 */ /* 0x000fe40007f3e0ff */
[----:B------:R-:W-:Y:S01]  /*0300*/  IADD3 R0, P0, PT, R0, 0x100, RZ ;  /* 0x0000010000007810 */ /* 0x000fe20007f1e0ff */
[----:B------:R-:W-:Y:S01]  /*0310*/  UISETP.NE.AND UP0, UPT, UR4, URZ, UPT ;  /* 0x000000ff0400728c */ /* 0x000fe2000bf05270 */
[----:B------:R-:W-:-:S02]  /*0320*/  IADD3.X R29, PT, PT, RZ, R29, RZ, P1, !PT ;  /* 0x0000001dff1d7210 */ /* 0x000fc40000ffe4ff */
[----:B------:R-:W-:Y:S01]  /*0330*/  IADD3.X R3, PT, PT, RZ, R3, RZ, P0, !PT ;  /* 0x00000003ff037210 */ /* 0x000fe200007fe4ff */
[----:B--2---:R-:W-:Y:S04]  /*0340*/  STS [R31], R26 ;  /* 0x0000001a1f007388 */ /* 0x004fe80000000800 */
[----:B---3--:R-:W-:Y:S01]  /*0350*/  STS [R28], R35 ;  /* 0x000000231c007388 */ /* 0x008fe20000000800 */
[----:B------:R-:W-:Y:S06]  /*0360*/  BAR.SYNC.DEFER_BLOCKING 0x0 ;  /* 0x0000000000007b1d */ /* 0x000fec0000010000 */
[----:B------:R-:W-:Y:S04]  /*0370*/  LDS.128 R12, [R32] ;  /* 0x00000000200c7984 */ /* 0x000fe80000000c00 */
[----:B------:R-:W0:Y:S04]  /*0380*/  LDS.128 R16, [R30] ;  /* 0x000000001e107984 */ /* 0x000e280000000c00 */
[----:B------:R-:W-:Y:S04]  /*0390*/  LDS.128 R4, [R32+0x10] ;  /* 0x0000100020047984 */ /* 0x000fe80000000c00 */
[----:B------:R-:W1:Y:S04]  /*03a0*/  LDS.128 R8, [R30+0x10] ;  /* 0x000010001e087984 */ /* 0x000e680000000c00 */
[----:B------:R-:W-:Y:S01]  /*03b0*/  LDS.128 R24, [R30+0x20] ;  /* 0x000020001e187984 */ /* 0x000fe20000000c00 */
[----:B0-----:R-:W-:-:S03]  /*03c0*/  FFMA R12, R12, R16, R23 ;  /* 0x000000100c0c7223 */ /* 0x001fc60000000017 */
[----:B------:R-:W0:Y:S01]  /*03d0*/  LDS.128 R20, [R32+0x20] ;  /* 0x0000200020147984 */ /* 0x000e220000000c00 */
[----:B------:R-:W-:-:S04]  /*03e0*/  FFMA R13, R13, R17, R12 ;  /* 0x000000110d0d7223 */ /* 0x000fc8000000000c */
[----:B------:R-:W-:-:S04]  /*03f0*/  FFMA R14, R14, R18, R13 ;  /* 0x000000120e0e7223 */ /* 0x000fc8000000000d */
[----:B------:R-:W-:Y:S02]  /*0400*/  FFMA R15, R15, R19, R14 ;  /* 0x000000130f0f7223 */ /* 0x000fe4000000000e */
[----:B------:R-:W-:Y:S02]  /*0410*/  LDS.128 R16, [R30+0x30] ;  /* 0x000030001e107984 */ /* 0x000fe40000000c00 */
[----:B-1----:R-:W-:Y:S02]  /*0420*/  FFMA R4, R4, R8, R15 ;  /* 0x0000000804047223 */ /* 0x002fe4000000000f */
[----:B------:R-:W1:Y:S02]  /*0430*/  LDS.128 R12, [R32+0x30] ;  /* 0x00003000200c7984 */ /* 0x000e640000000c00 */
[----:B------:R-:W-:-:S04]  /*0440*/  FFMA R5, R5, R9, R4 ;  /* 0x0000000905057223 */ /* 0x000fc80000000004 */
[----:B------:R-:W-:-:S04]  /*0450*/  FFMA R6, R6, R10, R5 ;  /* 0x0000000a06067223 */ /* 0x000fc80000000005 */
[----:B------:R-:W-:Y:S02]  /*0460*/  FFMA R7, R7, R11, R6 ;  /* 0x0000000b07077223 */ /* 0x000fe40000000006 */
[----:B------:R-:W-:Y:S02]  /*0470*/  LDS.128 R8, [R30+0x40] ;  /* 0x000040001e087984 */ /* 0x000fe40000000c00 */
[----:B0-----:R-:W-:Y:S02]  /*0480*/  FFMA R20, R20, R24, R7 ;  /* 0x0000001814147223 */ /* 0x001fe40000000007 */
[----:B------:R-:W0:Y:S02]  /*0490*/  LDS.128 R4, [R32+0x40] ;  /* 0x0000400020047984 */ /* 0x000e240000000c00 */
        /* <DEDUP_REMOVED lines=58> */
[----:B0-----:R-:W-:-:S04]  /*0840*/  FFMA R12, R16, R12, R23 ;  /* 0x0000000c100c7223 */ /* 0x001fc80000000017 */
[----:B------:R-:W-:-:S04]  /*0850*/  FFMA R13, R17, R13, R12 ;  /* 0x0000000d110d7223 */ /* 0x000fc8000000000c */
[----:B------:R-:W-:-:S04]  /*0860*/  FFMA R14, R18, R14, R13 ;  /* 0x0000000e120e7223 */ /* 0x000fc8000000000d */
[----:B------:R-:W-:Y:S02]  /*0870*/  FFMA R21, R19, R15, R14 ;  /* 0x0000000f13157223 */ /* 0x000fe4000000000e */
[----:B------:R-:W-:Y:S02]  /*0880*/  LDS.128 R12, [R32+0xe0] ;  /* 0x0000e000200c7984 */ /* 0x000fe40000000c00 */
[----:B-1----:R-:W-:Y:S02]  /*0890*/  FFMA R4, R4, R8, R21 ;  /* 0x0000000804047223 */ /* 0x002fe40000000015 */
[----:B------:R-:W0:Y:S02]  /*08a0*/  LDS.128 R16, [R30+0xe0] ;  /* 0x0000e0001e107984 */ /* 0x000e240000000c00 */
[----:B------:R-:W-:Y:S02]  /*08b0*/  FFMA R5, R5, R9, R4 ;  /* 0x0000000905057223 */ /* 0x000fe40000000004 */
[----:B------:R-:W1:Y:S02]  /*08c0*/  LDS.128 R20, [R32+0xf0] ;  /* 0x0000f00020147984 */ /* 0x000e640000000c00 */
[----:B------:R-:W-:-:S04]  /*08d0*/  FFMA R6, R6, R10, R5 ;  /* 0x0000000a06067223 */ /* 0x000fc80000000005 */
[----:B------:R-:W-:-:S04]  /*08e0*/  FFMA R7, R7, R11, R6 ;  /* 0x0000000b07077223 */ /* 0x000fc80000000006 */
[----:B0-----:R-:W-:-:S04]  /*08f0*/  FFMA R12, R12, R16, R7 ;  /* 0x000000100c0c7223 */ /* 0x001fc80000000007 */
[----:B------:R-:W-:-:S04]  /*0900*/  FFMA R13, R13, R17, R12 ;  /* 0x000000110d0d7223 */ /* 0x000fc8000000000c */
[----:B------:R-:W-:-:S04]  /*0910*/  FFMA R14, R14, R18, R13 ;  /* 0x000000120e0e7223 */ /* 0x000fc8000000000d */
[----:B------:R-:W-:-:S04]  /*0920*/  FFMA R15, R15, R19, R14 ;  /* 0x000000130f0f7223 */ /* 0x000fc8000000000e */
[----:B-1----:R-:W-:-:S04]  /*0930*/  FFMA R20, R20, R24, R15 ;  /* 0x0000001814147223 */ /* 0x002fc8000000000f */
[----:B------:R-:W-:-:S04]  /*0940*/  FFMA R21, R21, R25, R20 ;  /* 0x0000001915157223 */ /* 0x000fc80000000014 */
[----:B------:R-:W-:-:S04]  /*0950*/  FFMA R22, R22, R26, R21 ;  /* 0x0000001a16167223 */ /* 0x000fc80000000015 */
[----:B------:R-:W-:Y:S01]  /*0960*/  FFMA R23, R23, R27, R22 ;  /* 0x0000001b17177223 */ /* 0x000fe20000000016 */
[----:B------:R-:W-:Y:S06]  /*0970*/  BAR.SYNC.DEFER_BLOCKING 0x0 ;  /* 0x0000000000007b1d */ /* 0x000fec0000010000 */
[----:B------:R-:W-:Y:S05]  /*0980*/  BRA.U UP0, `(.L_x_8) ;  /* 0xfffffff900347547 */ /* 0x000fea000b83ffff */
.L_x_7:
[----:B------:R-:W0:Y:S02]  /*0990*/  LDC.64 R2, c[0x0][0x390] ;  /* 0x0000e400ff027b82 */ /* 0x000e240000000a00 */
[----:B0-----:R-:W-:-:S06]  /*09a0*/  IMAD.WIDE R34, R34, 0x8, R2 ;  /* 0x0000000822227825 */ /* 0x001fcc00078e0202 */
[----:B------:R-:W2:Y:S02]  /*09b0*/  LDG.E.64 R34, desc[UR8][R34.64] ;  /* 0x0000000822227981 */ /* 0x000ea4000c1e1b00 */
[----:B--2---:R-:W-:-:S05]  /*09c0*/  IMAD.WIDE.U32 R2, R33, 0x4, R34 ;  /* 0x0000000421027825 */ /* 0x004fca00078e0022 */
[----:B------:R-:W-:Y:S01]  /*09d0*/  STG.E desc[UR8][R2.64], R23 ;  /* 0x0000001702007986 */ /* 0x000fe2000c101908 */
[----:B------:R-:W-:Y:S05]  /*09e0*/  EXIT ;  /* 0x000000000000794d */ /* 0x000fea0003800000 */
.L_x_9:
        /* <DEDUP_REMOVED lines=9> */
.L_x_12:


//--------------------- .text._Z16transpose_kernel6matrixS_i --------------------------
	.section	.text._Z16transpose_kernel6matrixS_i,"ax",@progbits
	.align	128
        .global         _Z16transpose_kernel6matrixS_i
        .type           _Z16transpose_kernel6matrixS_i,@function
        .size           _Z16transpose_kernel6matrixS_i,(.L_x_13 - _Z16transpose_kernel6matrixS_i)
        .other          _Z16transpose_kernel6matrixS_i,@"STO_CUDA_ENTRY STV_DEFAULT"
_Z16transpose_kernel6matrixS_i:
.text._Z16transpose_kernel6matrixS_i:
        /* <DEDUP_REMOVED lines=16> */
[----:B0-----:R-:W-:-:S06]  /*0100*/  IMAD.WIDE.U32 R2, R9, 0x8, R2 ;  /* 0x0000000809027825 */ /* 0x001fcc00078e0002 */
[----:B-1----:R-:W3:Y:S01]  /*0110*/  LDG.E.64 R2, desc[UR4][R2.64] ;  /* 0x0000000402027981 */ /* 0x002ee2000c1e1b00 */
[----:B--2---:R-:W-:-:S06]  /*0120*/  IMAD.WIDE R6, R5, 0x8, R6 ;  /* 0x0000000805067825 */ /* 0x004fcc00078e0206 */
[----:B------:R-:W2:Y:S01]  /*0130*/  LDG.E.64 R6, desc[UR4][R6.64] ;  /* 0x0000000406067981 */ /* 0x000ea2000c1e1b00 */
[----:B---3--:R-:W-:-:S06]  /*0140*/  IMAD.WIDE R4, R5, 0x4, R2 ;  /* 0x0000000405047825 */ /* 0x008fcc00078e0202 */
[----:B------:R-:W3:Y:S01]  /*0150*/  LDG.E R5, desc[UR4][R4.64] ;  /* 0x0000000404057981 */ /* 0x000ee2000c1e1900 */
[----:B--2---:R-:W-:-:S05]  /*0160*/  IMAD.WIDE.U32 R8, R9, 0x4, R6 ;  /* 0x0000000409087825 */ /* 0x004fca00078e0006 */
[----:B---3--:R-:W-:Y:S01]  /*0170*/  STG.E desc[UR4][R8.64], R5 ;  /* 0x0000000508007986 */ /* 0x008fe2000c101904 */
[----:B------:R-:W-:Y:S05]  /*0180*/  EXIT ;  /* 0x000000000000794d */ /* 0x000fea0003800000 */
.L_x_10:
        /* <DEDUP_REMOVED lines=15> */
.L_x_13:


//--------------------- .nv.shared.reserved.0     --------------------------
	.section	.nv.shared.reserved.0,"aw",@nobits
	.weak		__nv_reservedSMEM_offset_0_alias
	.size		__nv_reservedSMEM_offset_0_alias, 0, 64
	.other		__nv_reservedSMEM_offset_0_alias,@"STO_CUDA_RESERVED_SHARED STV_DEFAULT"
__nv_reservedSMEM_offset_0_alias:
	.zero		0
	.zero		64


//--------------------- .nv.shared._Z9sm_kernel6matrixS_S_i --------------------------
	.section	.nv.shared._Z9sm_kernel6matrixS_S_i,"aw",@nobits
	.sectionflags	@""
	.align	4
.nv.shared._Z9sm_kernel6matrixS_S_i:
	.zero		33792


//--------------------- .nv.constant0._Z9mm_kernel6matrixS_S_i --------------------------
	.section	.nv.constant0._Z9mm_kernel6matrixS_S_i,"a",@progbits
	.sectionflags	@""
	.align	4
.nv.constant0._Z9mm_kernel6matrixS_S_i:
	.zero		924


//--------------------- .nv.constant0._Z9sm_kernel6matrixS_S_i --------------------------
	.section	.nv.constant0._Z9sm_kernel6matrixS_S_i,"a",@progbits
	.sectionflags	@""
	.align	4
.nv.constant0._Z9sm_kernel6matrixS_S_i:
	.zero		924


//--------------------- .nv.constant0._Z16transpose_kernel6matrixS_i --------------------------
	.section	.nv.constant0._Z16transpose_kernel6matrixS_i,"a",@progbits
	.sectionflags	@""
	.align	4
.nv.constant0._Z16transpose_kernel6matrixS_i:
	.zero		916


//--------------------- SYMBOLS --------------------------

	.type		.nv.reservedSmem.offset0,@object
	.size		.nv.reservedSmem.offset0,0x4
	.type		.nv.reservedSmem.cap,@object
	.size		.nv.reservedSmem.cap,0x4
